//
// Generated by NVIDIA NVVM Compiler
//
// Compiler Build ID: CL-36424714
// Cuda compilation tools, release 13.0, V13.0.88
// Based on NVVM 20.0.0
//

.version 9.0
.target sm_100
.address_size 64

	// .globl	_Z12hellofromGPUv
.extern .func  (.param .b32 func_retval0) vprintf
(
	.param .b64 vprintf_param_0,
	.param .b64 vprintf_param_1
)
;
.global .align 1 .b8 $str[15] = {104, 101, 108, 108, 111, 32, 119, 111, 114, 108, 100, 32, 32, 10};

.visible .entry _Z12hellofromGPUv()
{
	.reg .b32 	%r<3>;
	.reg .b64 	%rd<3>;

	mov.u64 	%rd1, $str;
	cvta.global.u64 	%rd2, %rd1;
	{ // callseq 0, 0
	.param .b64 param0;
	st.param.b64 	[param0], %rd2;
	.param .b64 param1;
	st.param.b64 	[param1], 0;
	.param .b32 retval0;
	call.uni (retval0), 
	vprintf, 
	(
	param0, 
	param1
	);
	ld.param.b32 	%r1, [retval0];
	} // callseq 0
	ret;

}


// ===== COMPILED SASS (sm_100) =====

	.target	sm_100

	.elftype	@"ET_EXEC"


//--------------------- .note.nv.tkinfo           --------------------------
	.section	.note.nv.tkinfo,"",@"SHT_NOTE"
	.sectionflags	@"SHF_NOTE_NV_TKINFO"
	.tkinfo
        /*0018*/ 	.word	0x00000002
        /*0030*/ 	.string	""
        /*0030*/ 	.string	"ptxas"
        /*0030*/ 	.string	"Cuda compilation tools, release 13.0, V13.0.88"
        /*0030*/ 	.string	"Build cuda_13.0.r13.0/compiler.36424714_0"
        /*0030*/ 	.string	"-arch sm_100 -m 64 "



//--------------------- .note.nv.cuinfo           --------------------------
	.section	.note.nv.cuinfo,"",@"SHT_NOTE"
	.sectionflags	@"SHF_NOTE_NV_CUINFO"
        /*0018*/ 	.short	0x0002
        /*001a*/ 	.short	0x0064
        /*001c*/ 	.short	0x0082
	.zero		2


//--------------------- .nv.info                  --------------------------
	.section	.nv.info,"",@"SHT_CUDA_INFO"
	.align	4


	//----- nvinfo : EIATTR_REGCOUNT
	.align		4
        /*0000*/ 	.byte	0x04, 0x2f
        /*0002*/ 	.short	(.L_2 - .L_1)
	.align		4
.L_1:
        /*0004*/ 	.word	index@(_Z12hellofromGPUv)
        /*0008*/ 	.word	0x00000018


	//----- nvinfo : EIATTR_FRAME_SIZE
	.align		4
.L_2:
        /*000c*/ 	.byte	0x04, 0x11
        /*000e*/ 	.short	(.L_4 - .L_3)
	.align		4
.L_3:
        /*0010*/ 	.word	index@(_Z12hellofromGPUv)
        /*0014*/ 	.word	0x00000000


	//----- nvinfo : EIATTR_MIN_STACK_SIZE
	.align		4
.L_4:
        /*0018*/ 	.byte	0x04, 0x12
        /*001a*/ 	.short	(.L_6 - .L_5)
	.align		4
.L_5:
        /*001c*/ 	.word	index@(_Z12hellofromGPUv)
        /*0020*/ 	.word	0x00000000
.L_6:


//--------------------- .nv.compat                --------------------------
	.section	.nv.compat,"",@"SHT_CUDA_COMPAT_INFO"
	.align	4
        /*0000*/ 	.byte	0x02, 0x09, 0x00, 0x00, 0x02, 0x02, 0x01, 0x00, 0x02, 0x05, 0x05, 0x00, 0x03, 0x07, 0x01, 0x01
        /*0010*/ 	.byte	0x02, 0x03, 0x00, 0x00, 0x02, 0x06, 0x01, 0x00, 0x04, 0x0b, 0x08, 0x00, 0x09, 0x00, 0x00, 0x00
        /*0020*/ 	.byte	0x00, 0x00, 0x00, 0x00


//--------------------- .nv.info._Z12hellofromGPUv --------------------------
	.section	.nv.info._Z12hellofromGPUv,"",@"SHT_CUDA_INFO"
	.sectionflags	@""
	.align	4


	//----- nvinfo : EIATTR_CUDA_API_VERSION
	.align		4
        /*0000*/ 	.byte	0x04, 0x37
        /*0002*/ 	.short	(.L_8 - .L_7)
.L_7:
        /*0004*/ 	.word	0x00000082


	//----- nvinfo : EIATTR_SPARSE_MMA_MASK
	.align		4
.L_8:
        /*0008*/ 	.byte	0x03, 0x50
        /*000a*/ 	.short	0x0000


	//----- nvinfo : EIATTR_MAXREG_COUNT
	.align		4
        /*000c*/ 	.byte	0x03, 0x1b
        /*000e*/ 	.short	0x00ff


	//----- nvinfo : EIATTR_EXTERNS
	.align		4
        /*0010*/ 	.byte	0x04, 0x0f
        /*0012*/ 	.short	(.L_10 - .L_9)


	//   ....[0]....
	.align		4
.L_9:
        /*0014*/ 	.word	index@(vprintf)


	//----- nvinfo : EIATTR_MERCURY_ISA_VERSION
	.align		4
.L_10:
        /*0018*/ 	.byte	0x03, 0x5f
        /*001a*/ 	.short	0x0101


	//----- nvinfo : EIATTR_VRC_CTA_INIT_COUNT
	.align		4
        /*001c*/ 	.byte	0x02, 0x4a
	.zero		1
	.zero		1


	//----- nvinfo : EIATTR_SYSCALL_OFFSETS
	.align		4
        /*0020*/ 	.byte	0x04, 0x46
        /*0022*/ 	.short	(.L_12 - .L_11)


	//   ....[0]....
.L_11:
        /*0024*/ 	.word	0x00000080


	//----- nvinfo : EIATTR_EXIT_INSTR_OFFSETS
	.align		4
.L_12:
        /*0028*/ 	.byte	0x04, 0x1c
        /*002a*/ 	.short	(.L_14 - .L_13)


	//   ....[0]....
.L_13:
        /*002c*/ 	.word	0x00000090


	//----- nvinfo : EIATTR_SW_WAR
	.align		4
.L_14:
        /*0030*/ 	.byte	0x04, 0x36
        /*0032*/ 	.short	(.L_16 - .L_15)
.L_15:
        /*0034*/ 	.word	0x00000008
.L_16:


//--------------------- .nv.callgraph             --------------------------
	.section	.nv.callgraph,"",@"SHT_CUDA_CALLGRAPH"
	.align	4
	.sectionentsize	8
	.align		4
        /*0000*/ 	.word	0x00000000
	.align		4
        /*0004*/ 	.word	0xffffffff
	.align		4
        /*0008*/ 	.word	index@(_Z12hellofromGPUv)
	.align		4
        /*000c*/ 	.word	index@(vprintf)
	.align		4
        /*0010*/ 	.word	0x00000000
	.align		4
        /*0014*/ 	.word	0xfffffffe
	.align		4
        /*0018*/ 	.word	0x00000000
	.align		4
        /*001c*/ 	.word	0xfffffffd
	.align		4
        /*0020*/ 	.word	0x00000000
	.align		4
        /*0024*/ 	.word	0xfffffffc


//--------------------- .nv.constant4             --------------------------
	.section	.nv.constant4,"a",@progbits
	.align	8
	.align		8
.nv.constant4:
        /*0000*/ 	.dword	vprintf
	.align		8
        /*0008*/ 	.dword	$str


//--------------------- .text._Z12hellofromGPUv   --------------------------
	.section	.text._Z12hellofromGPUv,"ax",@progbits
	.align	128
        .global         _Z12hellofromGPUv
        .type           _Z12hellofromGPUv,@function
        .size           _Z12hellofromGPUv,(.L_x_2 - _Z12hellofromGPUv)
        .other          _Z12hellofromGPUv,@"STO_CUDA_ENTRY STV_DEFAULT"
_Z12hellofromGPUv:
.text._Z12hellofromGPUv:
[----:B------:R-:W0:Y:S01]  /*0000*/  LDC R1, c[0x0][0x37c] ;  /* 0x0000df00ff017b82 */ /* 0x000e220000000800 */
[----:B------:R-:W-:Y:S01]  /*0010*/  MOV R0, 0x0 ;  /* 0x0000000000007802 */ /* 0x000fe20000000f00 */
[----:B------:R-:W1:Y:S01]  /*0020*/  LDCU.64 UR4, c[0x4][0x8] ;  /* 0x01000100ff0477ac */ /* 0x000e620008000a00 */
[----:B------:R-:W-:-:S05]  /*0030*/  CS2R R6, SRZ ;  /* 0x0000000000067805 */ /* 0x000fca000001ff00 */
[----:B------:R2:W3:Y:S01]  /*0040*/  LDC.64 R2, c[0x4][R0] ;  /* 0x0100000000027b82 */ /* 0x0004e20000000a00 */
[----:B-1----:R-:W-:Y:S02]  /*0050*/  IMAD.U32 R4, RZ, RZ, UR4 ;  /* 0x00000004ff047e24 */ /* 0x002fe4000f8e00ff */
[----:B--2---:R-:W-:-:S07]  /*0060*/  IMAD.U32 R5, RZ, RZ, UR5 ;  /* 0x00000005ff057e24 */ /* 0x004fce000f8e00ff */
[----:B------:R-:W-:-:S07]  /*0070*/  LEPC R20, `(.L_x_0) ;  /* 0x000000001014794e */ /* 0x000fce0000000000 */
[----:B0--3--:R-:W-:Y:S05]  /*0080*/  CALL.ABS.NOINC R2 ;  /* 0x0000000002007343 */ /* 0x009fea0003c00000 */
.L_x_0:
[----:B------:R-:W-:Y:S05]  /*0090*/  EXIT ;  /* 0x000000000000794d */ /* 0x000fea0003800000 */
.L_x_1:
[----:B------:R-:W-:-:S00]  /*00a0*/  BRA `(.L_x_1) ;  /* 0xfffffffc00fc7947 */ /* 0x000fc0000383ffff */
[----:B------:R-:W-:-:S00]  /*00b0*/  NOP ;  /* 0x0000000000007918 */ /* 0x000fc00000000000 */
        /* <DEDUP_REMOVED lines=12> */
.L_x_2:


//--------------------- .nv.global.init           --------------------------
	.section	.nv.global.init,"aw",@progbits
.nv.global.init:
	.type		$str,@object
	.size		$str,(.L_0 - $str)
$str:
        /*0000*/ 	.byte	0x68, 0x65, 0x6c, 0x6c, 0x6f, 0x20, 0x77, 0x6f, 0x72, 0x6c, 0x64, 0x20, 0x20, 0x0a, 0x00
.L_0:


//--------------------- .nv.shared.reserved.0     --------------------------
	.section	.nv.shared.reserved.0,"aw",@nobits
	.weak		__nv_reservedSMEM_offset_0_alias
	.size		__nv_reservedSMEM_offset_0_alias, 0, 64
	.other		__nv_reservedSMEM_offset_0_alias,@"STO_CUDA_RESERVED_SHARED STV_DEFAULT"
__nv_reservedSMEM_offset_0_alias:
	.zero		0
	.zero		64


//--------------------- .nv.constant0._Z12hellofromGPUv --------------------------
	.section	.nv.constant0._Z12hellofromGPUv,"a",@progbits
	.sectionflags	@""
	.align	4
.nv.constant0._Z12hellofromGPUv:
	.zero		896


//--------------------- SYMBOLS --------------------------

	.type		.nv.reservedSmem.offset0,@object
	.size		.nv.reservedSmem.offset0,0x4
	.type		vprintf,@function
